//
// Generated by NVIDIA NVVM Compiler
//
// Compiler Build ID: CL-36424714
// Cuda compilation tools, release 13.0, V13.0.88
// Based on NVVM 20.0.0
//

.version 9.0
.target sm_100
.address_size 64

	// .globl	_Z16matrix_trans_shmPiiiS_
// _ZZ16matrix_trans_shmPiiiS_E6s_data has been demoted

.visible .entry _Z16matrix_trans_shmPiiiS_(
	.param .u64 .ptr .align 1 _Z16matrix_trans_shmPiiiS__param_0,
	.param .u32 _Z16matrix_trans_shmPiiiS__param_1,
	.param .u32 _Z16matrix_trans_shmPiiiS__param_2,
	.param .u64 .ptr .align 1 _Z16matrix_trans_shmPiiiS__param_3
)
{
	.reg .pred 	%p<7>;
	.reg .b32 	%r<31>;
	.reg .b64 	%rd<9>;
	// demoted variable
	.shared .align 4 .b8 _ZZ16matrix_trans_shmPiiiS_E6s_data[4096];
	ld.param.u64 	%rd1, [_Z16matrix_trans_shmPiiiS__param_0];
	ld.param.u32 	%r10, [_Z16matrix_trans_shmPiiiS__param_1];
	ld.param.u32 	%r11, [_Z16matrix_trans_shmPiiiS__param_2];
	ld.param.u64 	%rd2, [_Z16matrix_trans_shmPiiiS__param_3];
	mov.u32 	%r12, %ctaid.y;
	mov.u32 	%r13, %ntid.y;
	mul.lo.s32 	%r1, %r12, %r13;
	mov.u32 	%r2, %tid.y;
	add.s32 	%r3, %r1, %r2;
	mov.u32 	%r14, %ctaid.x;
	mov.u32 	%r15, %ntid.x;
	mul.lo.s32 	%r4, %r14, %r15;
	mov.u32 	%r5, %tid.x;
	add.s32 	%r6, %r4, %r5;
	setp.ge.s32 	%p1, %r3, %r10;
	setp.ge.s32 	%p2, %r6, %r11;
	or.pred  	%p3, %p1, %p2;
	@%p3 bra 	$L__BB0_3;
	cvta.to.global.u64 	%rd3, %rd1;
	mad.lo.s32 	%r16, %r11, %r3, %r6;
	mul.wide.s32 	%rd4, %r16, 4;
	add.s64 	%rd5, %rd3, %rd4;
	ld.global.u32 	%r17, [%rd5];
	shl.b32 	%r19, %r5, 7;
	mov.u32 	%r20, _ZZ16matrix_trans_shmPiiiS_E6s_data;
	add.s32 	%r21, %r20, %r19;
	xor.b32  	%r7, %r2, %r5;
	shl.b32 	%r22, %r7, 2;
	add.s32 	%r23, %r21, %r22;
	st.shared.u32 	[%r23], %r17;
	bar.sync 	0;
	add.s32 	%r8, %r4, %r2;
	add.s32 	%r9, %r1, %r5;
	setp.ge.s32 	%p4, %r8, %r11;
	setp.ge.u32 	%p5, %r9, %r10;
	or.pred  	%p6, %p4, %p5;
	@%p6 bra 	$L__BB0_3;
	shl.b32 	%r24, %r2, 7;
	add.s32 	%r26, %r20, %r24;
	add.s32 	%r28, %r26, %r22;
	ld.shared.u32 	%r29, [%r28];
	mad.lo.s32 	%r30, %r10, %r8, %r9;
	cvta.to.global.u64 	%rd6, %rd2;
	mul.wide.s32 	%rd7, %r30, 4;
	add.s64 	%rd8, %rd6, %rd7;
	st.global.u32 	[%rd8], %r29;
$L__BB0_3:
	ret;

}


// ===== COMPILED SASS (sm_100) =====

	.target	sm_100

	.elftype	@"ET_EXEC"


//--------------------- .note.nv.tkinfo           --------------------------
	.section	.note.nv.tkinfo,"",@"SHT_NOTE"
	.sectionflags	@"SHF_NOTE_NV_TKINFO"
	.tkinfo
        /*0018*/ 	.word	0x00000002
        /*0030*/ 	.string	""
        /*0030*/ 	.string	"ptxas"
        /*0030*/ 	.string	"Cuda compilation tools, release 13.0, V13.0.88"
        /*0030*/ 	.string	"Build cuda_13.0.r13.0/compiler.36424714_0"
        /*0030*/ 	.string	"-arch sm_100 -m 64 "



//--------------------- .note.nv.cuinfo           --------------------------
	.section	.note.nv.cuinfo,"",@"SHT_NOTE"
	.sectionflags	@"SHF_NOTE_NV_CUINFO"
        /*0018*/ 	.short	0x0002
        /*001a*/ 	.short	0x0064
        /*001c*/ 	.short	0x0082
	.zero		2


//--------------------- .nv.info                  --------------------------
	.section	.nv.info,"",@"SHT_CUDA_INFO"
	.align	4


	//----- nvinfo : EIATTR_REGCOUNT
	.align		4
        /*0000*/ 	.byte	0x04, 0x2f
        /*0002*/ 	.short	(.L_1 - .L_0)
	.align		4
.L_0:
        /*0004*/ 	.word	index@(_Z16matrix_trans_shmPiiiS_)
        /*0008*/ 	.word	0x0000000c


	//----- nvinfo : EIATTR_FRAME_SIZE
	.align		4
.L_1:
        /*000c*/ 	.byte	0x04, 0x11
        /*000e*/ 	.short	(.L_3 - .L_2)
	.align		4
.L_2:
        /*0010*/ 	.word	index@(_Z16matrix_trans_shmPiiiS_)
        /*0014*/ 	.word	0x00000000


	//----- nvinfo : EIATTR_MIN_STACK_SIZE
	.align		4
.L_3:
        /*0018*/ 	.byte	0x04, 0x12
        /*001a*/ 	.short	(.L_5 - .L_4)
	.align		4
.L_4:
        /*001c*/ 	.word	index@(_Z16matrix_trans_shmPiiiS_)
        /*0020*/ 	.word	0x00000000
.L_5:


//--------------------- .nv.compat                --------------------------
	.section	.nv.compat,"",@"SHT_CUDA_COMPAT_INFO"
	.align	4
        /*0000*/ 	.byte	0x02, 0x09, 0x00, 0x00, 0x02, 0x02, 0x01, 0x00, 0x02, 0x05, 0x05, 0x00, 0x03, 0x07, 0x01, 0x01
        /*0010*/ 	.byte	0x02, 0x03, 0x00, 0x00, 0x02, 0x06, 0x01, 0x00, 0x04, 0x0b, 0x08, 0x00, 0x09, 0x00, 0x00, 0x00
        /*0020*/ 	.byte	0x00, 0x00, 0x00, 0x00


//--------------------- .nv.info._Z16matrix_trans_shmPiiiS_ --------------------------
	.section	.nv.info._Z16matrix_trans_shmPiiiS_,"",@"SHT_CUDA_INFO"
	.sectionflags	@""
	.align	4


	//----- nvinfo : EIATTR_CUDA_API_VERSION
	.align		4
        /*0000*/ 	.byte	0x04, 0x37
        /*0002*/ 	.short	(.L_7 - .L_6)
.L_6:
        /*0004*/ 	.word	0x00000082


	//----- nvinfo : EIATTR_KPARAM_INFO
	.align		4
.L_7:
        /*0008*/ 	.byte	0x04, 0x17
        /*000a*/ 	.short	(.L_9 - .L_8)
.L_8:
        /*000c*/ 	.word	0x00000000
        /*0010*/ 	.short	0x0003
        /*0012*/ 	.short	0x0010
        /*0014*/ 	.byte	0x00, 0xf5, 0x21, 0x00


	//----- nvinfo : EIATTR_KPARAM_INFO
	.align		4
.L_9:
        /*0018*/ 	.byte	0x04, 0x17
        /*001a*/ 	.short	(.L_11 - .L_10)
.L_10:
        /*001c*/ 	.word	0x00000000
        /*0020*/ 	.short	0x0002
        /*0022*/ 	.short	0x000c
        /*0024*/ 	.byte	0x00, 0xf0, 0x11, 0x00


	//----- nvinfo : EIATTR_KPARAM_INFO
	.align		4
.L_11:
        /*0028*/ 	.byte	0x04, 0x17
        /*002a*/ 	.short	(.L_13 - .L_12)
.L_12:
        /*002c*/ 	.word	0x00000000
        /*0030*/ 	.short	0x0001
        /*0032*/ 	.short	0x0008
        /*0034*/ 	.byte	0x00, 0xf0, 0x11, 0x00


	//----- nvinfo : EIATTR_KPARAM_INFO
	.align		4
.L_13:
        /*0038*/ 	.byte	0x04, 0x17
        /*003a*/ 	.short	(.L_15 - .L_14)
.L_14:
        /*003c*/ 	.word	0x00000000
        /*0040*/ 	.short	0x0000
        /*0042*/ 	.short	0x0000
        /*0044*/ 	.byte	0x00, 0xf5, 0x21, 0x00


	//----- nvinfo : EIATTR_SPARSE_MMA_MASK
	.align		4
.L_15:
        /*0048*/ 	.byte	0x03, 0x50
        /*004a*/ 	.short	0x0000


	//----- nvinfo : EIATTR_MAXREG_COUNT
	.align		4
        /*004c*/ 	.byte	0x03, 0x1b
        /*004e*/ 	.short	0x00ff


	//----- nvinfo : EIATTR_NUM_BARRIERS
	.align		4
        /*0050*/ 	.byte	0x02, 0x4c
        /*0052*/ 	.byte	0x01
	.zero		1


	//----- nvinfo : EIATTR_MERCURY_ISA_VERSION
	.align		4
        /*0054*/ 	.byte	0x03, 0x5f
        /*0056*/ 	.short	0x0101


	//----- nvinfo : EIATTR_VRC_CTA_INIT_COUNT
	.align		4
        /*0058*/ 	.byte	0x02, 0x4a
	.zero		1
	.zero		1


	//----- nvinfo : EIATTR_EXIT_INSTR_OFFSETS
	.align		4
        /*005c*/ 	.byte	0x04, 0x1c
        /*005e*/ 	.short	(.L_17 - .L_16)


	//   ....[0]....
.L_16:
        /*0060*/ 	.word	0x000000e0


	//   ....[1]....
        /*0064*/ 	.word	0x00000200


	//   ....[2]....
        /*0068*/ 	.word	0x00000280


	//----- nvinfo : EIATTR_CBANK_PARAM_SIZE
	.align		4
.L_17:
        /*006c*/ 	.byte	0x03, 0x19
        /*006e*/ 	.short	0x0018


	//----- nvinfo : EIATTR_PARAM_CBANK
	.align		4
        /*0070*/ 	.byte	0x04, 0x0a
        /*0072*/ 	.short	(.L_19 - .L_18)
	.align		4
.L_18:
        /*0074*/ 	.word	index@(.nv.constant0._Z16matrix_trans_shmPiiiS_)
        /*0078*/ 	.short	0x0380
        /*007a*/ 	.short	0x0018


	//----- nvinfo : EIATTR_SW_WAR
	.align		4
.L_19:
        /*007c*/ 	.byte	0x04, 0x36
        /*007e*/ 	.short	(.L_21 - .L_20)
.L_20:
        /*0080*/ 	.word	0x00000008
.L_21:


//--------------------- .nv.callgraph             --------------------------
	.section	.nv.callgraph,"",@"SHT_CUDA_CALLGRAPH"
	.align	4
	.sectionentsize	8
	.align		4
        /*0000*/ 	.word	0x00000000
	.align		4
        /*0004*/ 	.word	0xffffffff
	.align		4
        /*0008*/ 	.word	0x00000000
	.align		4
        /*000c*/ 	.word	0xfffffffe
	.align		4
        /*0010*/ 	.word	0x00000000
	.align		4
        /*0014*/ 	.word	0xfffffffd
	.align		4
        /*0018*/ 	.word	0x00000000
	.align		4
        /*001c*/ 	.word	0xfffffffc


//--------------------- .text._Z16matrix_trans_shmPiiiS_ --------------------------
	.section	.text._Z16matrix_trans_shmPiiiS_,"ax",@progbits
	.align	128
        .global         _Z16matrix_trans_shmPiiiS_
        .type           _Z16matrix_trans_shmPiiiS_,@function
        .size           _Z16matrix_trans_shmPiiiS_,(.L_x_1 - _Z16matrix_trans_shmPiiiS_)
        .other          _Z16matrix_trans_shmPiiiS_,@"STO_CUDA_ENTRY STV_DEFAULT"
_Z16matrix_trans_shmPiiiS_:
.text._Z16matrix_trans_shmPiiiS_:
[----:B------:R-:W-:Y:S01]  /*0000*/  LDC R1, c[0x0][0x37c] ;  /* 0x0000df00ff017b82 */ /* 0x000fe20000000800 */
[----:B------:R-:W0:Y:S07]  /*0010*/  S2R R7, SR_TID.X ;  /* 0x0000000000077919 */ /* 0x000e2e0000002100 */
[----:B------:R-:W1:Y:S01]  /*0020*/  S2UR UR5, SR_CTAID.X ;  /* 0x00000000000579c3 */ /* 0x000e620000002500 */
[----:B------:R-:W2:Y:S01]  /*0030*/  LDCU UR6, c[0x0][0x364] ;  /* 0x00006c80ff0677ac */ /* 0x000ea20008000800 */
[----:B------:R-:W3:Y:S01]  /*0040*/  S2R R6, SR_TID.Y ;  /* 0x0000000000067919 */ /* 0x000ee20000002200 */
[----:B------:R-:W1:Y:S05]  /*0050*/  LDCU UR7, c[0x0][0x360] ;  /* 0x00006c00ff0777ac */ /* 0x000e6a0008000800 */
[----:B------:R-:W2:Y:S01]  /*0060*/  S2UR UR4, SR_CTAID.Y ;  /* 0x00000000000479c3 */ /* 0x000ea20000002600 */
[----:B------:R-:W4:Y:S01]  /*0070*/  LDCU.64 UR10, c[0x0][0x388] ;  /* 0x00007100ff0a77ac */ /* 0x000f220008000a00 */
[----:B-1----:R-:W-:-:S06]  /*0080*/  UIMAD UR5, UR5, UR7, URZ ;  /* 0x00000007050572a4 */ /* 0x002fcc000f8e02ff */
[----:B0-----:R-:W-:Y:S01]  /*0090*/  VIADD R5, R7, UR5 ;  /* 0x0000000507057c36 */ /* 0x001fe20008000000 */
[----:B--2---:R-:W-:-:S04]  /*00a0*/  UIMAD UR4, UR4, UR6, URZ ;  /* 0x00000006040472a4 */ /* 0x004fc8000f8e02ff */
[----:B----4-:R-:W-:Y:S02]  /*00b0*/  ISETP.GE.AND P0, PT, R5, UR11, PT ;  /* 0x0000000b05007c0c */ /* 0x010fe4000bf06270 */
[----:B---3--:R-:W-:-:S05]  /*00c0*/  VIADD R0, R6, UR4 ;  /* 0x0000000406007c36 */ /* 0x008fca0008000000 */
[----:B------:R-:W-:-:S13]  /*00d0*/  ISETP.GE.OR P0, PT, R0, UR10, P0 ;  /* 0x0000000a00007c0c */ /* 0x000fda0008706670 */
[----:B------:R-:W-:Y:S05]  /*00e0*/  @P0 EXIT ;  /* 0x000000000000094d */ /* 0x000fea0003800000 */
[----:B------:R-:W0:Y:S01]  /*00f0*/  LDC.64 R2, c[0x0][0x380] ;  /* 0x0000e000ff027b82 */ /* 0x000e220000000a00 */
[----:B------:R-:W1:Y:S01]  /*0100*/  LDCU.64 UR8, c[0x0][0x358] ;  /* 0x00006b00ff0877ac */ /* 0x000e620008000a00 */
[----:B------:R-:W-:-:S04]  /*0110*/  IMAD R5, R0, UR11, R5 ;  /* 0x0000000b00057c24 */ /* 0x000fc8000f8e0205 */
[----:B0-----:R-:W-:-:S06]  /*0120*/  IMAD.WIDE R2, R5, 0x4, R2 ;  /* 0x0000000405027825 */ /* 0x001fcc00078e0202 */
[----:B-1----:R-:W2:Y:S01]  /*0130*/  LDG.E R2, desc[UR8][R2.64] ;  /* 0x0000000802027981 */ /* 0x002ea2000c1e1900 */
[----:B------:R-:W0:Y:S01]  /*0140*/  S2UR UR7, SR_CgaCtaId ;  /* 0x00000000000779c3 */ /* 0x000e220000008800 */
[----:B------:R-:W-:Y:S01]  /*0150*/  UMOV UR6, 0x400 ;  /* 0x0000040000067882 */ /* 0x000fe20000000000 */
[C---:B------:R-:W-:Y:S01]  /*0160*/  LOP3.LUT R5, R6.reuse, R7, RZ, 0x3c, !PT ;  /* 0x0000000706057212 */ /* 0x040fe200078e3cff */
[----:B------:R-:W-:Y:S01]  /*0170*/  VIADD R4, R6, UR5 ;  /* 0x0000000506047c36 */ /* 0x000fe20008000000 */
[----:B------:R-:W-:-:S04]  /*0180*/  IADD3 R9, PT, PT, R7, UR4, RZ ;  /* 0x0000000407097c10 */ /* 0x000fc8000fffe0ff */
[----:B------:R-:W-:-:S04]  /*0190*/  ISETP.GE.U32.AND P0, PT, R9, UR10, PT ;  /* 0x0000000a09007c0c */ /* 0x000fc8000bf06070 */
[----:B------:R-:W-:Y:S01]  /*01a0*/  ISETP.GE.OR P0, PT, R4, UR11, P0 ;  /* 0x0000000b04007c0c */ /* 0x000fe20008706670 */
[----:B0-----:R-:W-:-:S06]  /*01b0*/  ULEA UR6, UR7, UR6, 0x18 ;  /* 0x0000000607067291 */ /* 0x001fcc000f8ec0ff */
[----:B------:R-:W-:-:S04]  /*01c0*/  LEA R0, R7, UR6, 0x7 ;  /* 0x0000000607007c11 */ /* 0x000fc8000f8e38ff */
[----:B------:R-:W-:-:S05]  /*01d0*/  LEA R7, R5, R0, 0x2 ;  /* 0x0000000005077211 */ /* 0x000fca00078e10ff */
[----:B--2---:R0:W-:Y:S01]  /*01e0*/  STS [R7], R2 ;  /* 0x0000000207007388 */ /* 0x0041e20000000800 */
[----:B------:R-:W-:Y:S06]  /*01f0*/  BAR.SYNC.DEFER_BLOCKING 0x0 ;  /* 0x0000000000007b1d */ /* 0x000fec0000010000 */
[----:B------:R-:W-:Y:S05]  /*0200*/  @P0 EXIT ;  /* 0x000000000000094d */ /* 0x000fea0003800000 */
[----:B------:R-:W-:Y:S01]  /*0210*/  LEA R0, R6, UR6, 0x7 ;  /* 0x0000000606007c11 */ /* 0x000fe2000f8e38ff */
[----:B0-----:R-:W0:Y:S01]  /*0220*/  LDC.64 R2, c[0x0][0x390] ;  /* 0x0000e400ff027b82 */ /* 0x001e220000000a00 */
[----:B------:R-:W-:-:S03]  /*0230*/  IMAD R9, R4, UR10, R9 ;  /* 0x0000000a04097c24 */ /* 0x000fc6000f8e0209 */
[----:B------:R-:W-:-:S05]  /*0240*/  IMAD R0, R5, 0x4, R0 ;  /* 0x0000000405007824 */ /* 0x000fca00078e0200 */
[----:B------:R-:W1:Y:S01]  /*0250*/  LDS R5, [R0] ;  /* 0x0000000000057984 */ /* 0x000e620000000800 */
[----:B0-----:R-:W-:-:S05]  /*0260*/  IMAD.WIDE R2, R9, 0x4, R2 ;  /* 0x0000000409027825 */ /* 0x001fca00078e0202 */
[----:B-1----:R-:W-:Y:S01]  /*0270*/  STG.E desc[UR8][R2.64], R5 ;  /* 0x0000000502007986 */ /* 0x002fe2000c101908 */
[----:B------:R-:W-:Y:S05]  /*0280*/  EXIT ;  /* 0x000000000000794d */ /* 0x000fea0003800000 */
.L_x_0:
[----:B------:R-:W-:-:S00]  /*0290*/  BRA `(.L_x_0) ;  /* 0xfffffffc00fc7947 */ /* 0x000fc0000383ffff */
[----:B------:R-:W-:-:S00]  /*02a0*/  NOP ;  /* 0x0000000000007918 */ /* 0x000fc00000000000 */
        /* <DEDUP_REMOVED lines=13> */
.L_x_1:


//--------------------- .nv.shared._Z16matrix_trans_shmPiiiS_ --------------------------
	.section	.nv.shared._Z16matrix_trans_shmPiiiS_,"aw",@nobits
	.sectionflags	@""
	.align	4
.nv.shared._Z16matrix_trans_shmPiiiS_:
	.zero		5120


//--------------------- .nv.shared.reserved.0     --------------------------
	.section	.nv.shared.reserved.0,"aw",@nobits
	.weak		__nv_reservedSMEM_offset_0_alias
	.size		__nv_reservedSMEM_offset_0_alias, 0, 64
	.other		__nv_reservedSMEM_offset_0_alias,@"STO_CUDA_RESERVED_SHARED STV_DEFAULT"
__nv_reservedSMEM_offset_0_alias:
	.zero		0
	.zero		64


//--------------------- .nv.constant0._Z16matrix_trans_shmPiiiS_ --------------------------
	.section	.nv.constant0._Z16matrix_trans_shmPiiiS_,"a",@progbits
	.sectionflags	@""
	.align	4
.nv.constant0._Z16matrix_trans_shmPiiiS_:
	.zero		920


//--------------------- SYMBOLS --------------------------

	.type		.nv.reservedSmem.offset0,@object
	.size		.nv.reservedSmem.offset0,0x4
	.type		.nv.reservedSmem.cap,@object
	.size		.nv.reservedSmem.cap,0x4
